//
// Generated by NVIDIA NVVM Compiler
//
// Compiler Build ID: CL-36424714
// Cuda compilation tools, release 13.0, V13.0.88
// Based on NVVM 20.0.0
//

.version 9.0
.target sm_100
.address_size 64

	// .globl	_Z11vecMultiplyPii

.visible .entry _Z11vecMultiplyPii(
	.param .u64 .ptr .align 1 _Z11vecMultiplyPii_param_0,
	.param .u32 _Z11vecMultiplyPii_param_1
)
{
	.reg .pred 	%p<2>;
	.reg .b32 	%r<8>;
	.reg .b64 	%rd<5>;

	ld.param.u64 	%rd1, [_Z11vecMultiplyPii_param_0];
	ld.param.u32 	%r2, [_Z11vecMultiplyPii_param_1];
	mov.u32 	%r3, %ctaid.x;
	mov.u32 	%r4, %ntid.x;
	mov.u32 	%r5, %tid.x;
	mad.lo.s32 	%r1, %r3, %r4, %r5;
	setp.ge.s32 	%p1, %r1, %r2;
	@%p1 bra 	$L__BB0_2;
	cvta.to.global.u64 	%rd2, %rd1;
	mul.wide.s32 	%rd3, %r1, 4;
	add.s64 	%rd4, %rd2, %rd3;
	ld.global.u32 	%r6, [%rd4];
	add.s32 	%r7, %r6, 10;
	st.global.u32 	[%rd4], %r7;
$L__BB0_2:
	ret;

}


// ===== COMPILED SASS (sm_100) =====

	.target	sm_100

	.elftype	@"ET_EXEC"


//--------------------- .note.nv.tkinfo           --------------------------
	.section	.note.nv.tkinfo,"",@"SHT_NOTE"
	.sectionflags	@"SHF_NOTE_NV_TKINFO"
	.tkinfo
        /*0018*/ 	.word	0x00000002
        /*0030*/ 	.string	""
        /*0030*/ 	.string	"ptxas"
        /*0030*/ 	.string	"Cuda compilation tools, release 13.0, V13.0.88"
        /*0030*/ 	.string	"Build cuda_13.0.r13.0/compiler.36424714_0"
        /*0030*/ 	.string	"-arch sm_100 -m 64 "



//--------------------- .note.nv.cuinfo           --------------------------
	.section	.note.nv.cuinfo,"",@"SHT_NOTE"
	.sectionflags	@"SHF_NOTE_NV_CUINFO"
        /*0018*/ 	.short	0x0002
        /*001a*/ 	.short	0x0064
        /*001c*/ 	.short	0x0082
	.zero		2


//--------------------- .nv.info                  --------------------------
	.section	.nv.info,"",@"SHT_CUDA_INFO"
	.align	4


	//----- nvinfo : EIATTR_REGCOUNT
	.align		4
        /*0000*/ 	.byte	0x04, 0x2f
        /*0002*/ 	.short	(.L_1 - .L_0)
	.align		4
.L_0:
        /*0004*/ 	.word	index@(_Z11vecMultiplyPii)
        /*0008*/ 	.word	0x00000008


	//----- nvinfo : EIATTR_FRAME_SIZE
	.align		4
.L_1:
        /*000c*/ 	.byte	0x04, 0x11
        /*000e*/ 	.short	(.L_3 - .L_2)
	.align		4
.L_2:
        /*0010*/ 	.word	index@(_Z11vecMultiplyPii)
        /*0014*/ 	.word	0x00000000


	//----- nvinfo : EIATTR_MIN_STACK_SIZE
	.align		4
.L_3:
        /*0018*/ 	.byte	0x04, 0x12
        /*001a*/ 	.short	(.L_5 - .L_4)
	.align		4
.L_4:
        /*001c*/ 	.word	index@(_Z11vecMultiplyPii)
        /*0020*/ 	.word	0x00000000
.L_5:


//--------------------- .nv.compat                --------------------------
	.section	.nv.compat,"",@"SHT_CUDA_COMPAT_INFO"
	.align	4
        /*0000*/ 	.byte	0x02, 0x09, 0x00, 0x00, 0x02, 0x02, 0x01, 0x00, 0x02, 0x05, 0x05, 0x00, 0x03, 0x07, 0x01, 0x01
        /*0010*/ 	.byte	0x02, 0x03, 0x00, 0x00, 0x02, 0x06, 0x01, 0x00, 0x04, 0x0b, 0x08, 0x00, 0x09, 0x00, 0x00, 0x00
        /*0020*/ 	.byte	0x00, 0x00, 0x00, 0x00


//--------------------- .nv.info._Z11vecMultiplyPii --------------------------
	.section	.nv.info._Z11vecMultiplyPii,"",@"SHT_CUDA_INFO"
	.sectionflags	@""
	.align	4


	//----- nvinfo : EIATTR_CUDA_API_VERSION
	.align		4
        /*0000*/ 	.byte	0x04, 0x37
        /*0002*/ 	.short	(.L_7 - .L_6)
.L_6:
        /*0004*/ 	.word	0x00000082


	//----- nvinfo : EIATTR_KPARAM_INFO
	.align		4
.L_7:
        /*0008*/ 	.byte	0x04, 0x17
        /*000a*/ 	.short	(.L_9 - .L_8)
.L_8:
        /*000c*/ 	.word	0x00000000
        /*0010*/ 	.short	0x0001
        /*0012*/ 	.short	0x0008
        /*0014*/ 	.byte	0x00, 0xf0, 0x11, 0x00


	//----- nvinfo : EIATTR_KPARAM_INFO
	.align		4
.L_9:
        /*0018*/ 	.byte	0x04, 0x17
        /*001a*/ 	.short	(.L_11 - .L_10)
.L_10:
        /*001c*/ 	.word	0x00000000
        /*0020*/ 	.short	0x0000
        /*0022*/ 	.short	0x0000
        /*0024*/ 	.byte	0x00, 0xf5, 0x21, 0x00


	//----- nvinfo : EIATTR_SPARSE_MMA_MASK
	.align		4
.L_11:
        /*0028*/ 	.byte	0x03, 0x50
        /*002a*/ 	.short	0x0000


	//----- nvinfo : EIATTR_MAXREG_COUNT
	.align		4
        /*002c*/ 	.byte	0x03, 0x1b
        /*002e*/ 	.short	0x00ff


	//----- nvinfo : EIATTR_MERCURY_ISA_VERSION
	.align		4
        /*0030*/ 	.byte	0x03, 0x5f
        /*0032*/ 	.short	0x0101


	//----- nvinfo : EIATTR_VRC_CTA_INIT_COUNT
	.align		4
        /*0034*/ 	.byte	0x02, 0x4a
	.zero		1
	.zero		1


	//----- nvinfo : EIATTR_EXIT_INSTR_OFFSETS
	.align		4
        /*0038*/ 	.byte	0x04, 0x1c
        /*003a*/ 	.short	(.L_13 - .L_12)


	//   ....[0]....
.L_12:
        /*003c*/ 	.word	0x00000070


	//   ....[1]....
        /*0040*/ 	.word	0x000000e0


	//----- nvinfo : EIATTR_CBANK_PARAM_SIZE
	.align		4
.L_13:
        /*0044*/ 	.byte	0x03, 0x19
        /*0046*/ 	.short	0x000c


	//----- nvinfo : EIATTR_PARAM_CBANK
	.align		4
        /*0048*/ 	.byte	0x04, 0x0a
        /*004a*/ 	.short	(.L_15 - .L_14)
	.align		4
.L_14:
        /*004c*/ 	.word	index@(.nv.constant0._Z11vecMultiplyPii)
        /*0050*/ 	.short	0x0380
        /*0052*/ 	.short	0x000c


	//----- nvinfo : EIATTR_SW_WAR
	.align		4
.L_15:
        /*0054*/ 	.byte	0x04, 0x36
        /*0056*/ 	.short	(.L_17 - .L_16)
.L_16:
        /*0058*/ 	.word	0x00000008
.L_17:


//--------------------- .nv.callgraph             --------------------------
	.section	.nv.callgraph,"",@"SHT_CUDA_CALLGRAPH"
	.align	4
	.sectionentsize	8
	.align		4
        /*0000*/ 	.word	0x00000000
	.align		4
        /*0004*/ 	.word	0xffffffff
	.align		4
        /*0008*/ 	.word	0x00000000
	.align		4
        /*000c*/ 	.word	0xfffffffe
	.align		4
        /*0010*/ 	.word	0x00000000
	.align		4
        /*0014*/ 	.word	0xfffffffd
	.align		4
        /*0018*/ 	.word	0x00000000
	.align		4
        /*001c*/ 	.word	0xfffffffc


//--------------------- .text._Z11vecMultiplyPii  --------------------------
	.section	.text._Z11vecMultiplyPii,"ax",@progbits
	.align	128
        .global         _Z11vecMultiplyPii
        .type           _Z11vecMultiplyPii,@function
        .size           _Z11vecMultiplyPii,(.L_x_1 - _Z11vecMultiplyPii)
        .other          _Z11vecMultiplyPii,@"STO_CUDA_ENTRY STV_DEFAULT"
_Z11vecMultiplyPii:
.text._Z11vecMultiplyPii:
[----:B------:R-:W-:Y:S01]  /*0000*/  LDC R1, c[0x0][0x37c] ;  /* 0x0000df00ff017b82 */ /* 0x000fe20000000800 */
[----:B------:R-:W0:Y:S07]  /*0010*/  S2R R0, SR_TID.X ;  /* 0x0000000000007919 */ /* 0x000e2e0000002100 */
[----:B------:R-:W0:Y:S01]  /*0020*/  S2UR UR4, SR_CTAID.X ;  /* 0x00000000000479c3 */ /* 0x000e220000002500 */
[----:B------:R-:W1:Y:S07]  /*0030*/  LDCU UR5, c[0x0][0x388] ;  /* 0x00007100ff0577ac */ /* 0x000e6e0008000800 */
[----:B------:R-:W0:Y:S02]  /*0040*/  LDC R5, c[0x0][0x360] ;  /* 0x0000d800ff057b82 */ /* 0x000e240000000800 */
[----:B0-----:R-:W-:-:S05]  /*0050*/  IMAD R5, R5, UR4, R0 ;  /* 0x0000000405057c24 */ /* 0x001fca000f8e0200 */
[----:B-1----:R-:W-:-:S13]  /*0060*/  ISETP.GE.AND P0, PT, R5, UR5, PT ;  /* 0x0000000505007c0c */ /* 0x002fda000bf06270 */
[----:B------:R-:W-:Y:S05]  /*0070*/  @P0 EXIT ;  /* 0x000000000000094d */ /* 0x000fea0003800000 */
[----:B------:R-:W0:Y:S01]  /*0080*/  LDC.64 R2, c[0x0][0x380] ;  /* 0x0000e000ff027b82 */ /* 0x000e220000000a00 */
[----:B------:R-:W1:Y:S01]  /*0090*/  LDCU.64 UR4, c[0x0][0x358] ;  /* 0x00006b00ff0477ac */ /* 0x000e620008000a00 */
[----:B0-----:R-:W-:-:S05]  /*00a0*/  IMAD.WIDE R2, R5, 0x4, R2 ;  /* 0x0000000405027825 */ /* 0x001fca00078e0202 */
[----:B-1----:R-:W2:Y:S02]  /*00b0*/  LDG.E R0, desc[UR4][R2.64] ;  /* 0x0000000402007981 */ /* 0x002ea4000c1e1900 */
[----:B--2---:R-:W-:-:S05]  /*00c0*/  IADD3 R5, PT, PT, R0, 0xa, RZ ;  /* 0x0000000a00057810 */ /* 0x004fca0007ffe0ff */
[----:B------:R-:W-:Y:S01]  /*00d0*/  STG.E desc[UR4][R2.64], R5 ;  /* 0x0000000502007986 */ /* 0x000fe2000c101904 */
[----:B------:R-:W-:Y:S05]  /*00e0*/  EXIT ;  /* 0x000000000000794d */ /* 0x000fea0003800000 */
.L_x_0:
[----:B------:R-:W-:-:S00]  /*00f0*/  BRA `(.L_x_0) ;  /* 0xfffffffc00fc7947 */ /* 0x000fc0000383ffff */
[----:B------:R-:W-:-:S00]  /*0100*/  NOP ;  /* 0x0000000000007918 */ /* 0x000fc00000000000 */
[----:B------:R-:W-:-:S00]  /*0110*/  NOP ;  /* 0x0000000000007918 */ /* 0x000fc00000000000 */
[----:B------:R-:W-:-:S00]  /*0120*/  NOP ;  /* 0x0000000000007918 */ /* 0x000fc00000000000 */
[----:B------:R-:W-:-:S00]  /*0130*/  NOP ;  /* 0x0000000000007918 */ /* 0x000fc00000000000 */
[----:B------:R-:W-:-:S00]  /*0140*/  NOP ;  /* 0x0000000000007918 */ /* 0x000fc00000000000 */
[----:B------:R-:W-:-:S00]  /*0150*/  NOP ;  /* 0x0000000000007918 */ /* 0x000fc00000000000 */
[----:B------:R-:W-:-:S00]  /*0160*/  NOP ;  /* 0x0000000000007918 */ /* 0x000fc00000000000 */
[----:B------:R-:W-:-:S00]  /*0170*/  NOP ;  /* 0x0000000000007918 */ /* 0x000fc00000000000 */
.L_x_1:


//--------------------- .nv.shared.reserved.0     --------------------------
	.section	.nv.shared.reserved.0,"aw",@nobits
	.weak		__nv_reservedSMEM_offset_0_alias
	.size		__nv_reservedSMEM_offset_0_alias, 0, 64
	.other		__nv_reservedSMEM_offset_0_alias,@"STO_CUDA_RESERVED_SHARED STV_DEFAULT"
__nv_reservedSMEM_offset_0_alias:
	.zero		0
	.zero		64


//--------------------- .nv.constant0._Z11vecMultiplyPii --------------------------
	.section	.nv.constant0._Z11vecMultiplyPii,"a",@progbits
	.sectionflags	@""
	.align	4
.nv.constant0._Z11vecMultiplyPii:
	.zero		908


//--------------------- SYMBOLS --------------------------

	.type		.nv.reservedSmem.offset0,@object
	.size		.nv.reservedSmem.offset0,0x4
